//
// Generated by NVIDIA NVVM Compiler
//
// Compiler Build ID: CL-36424714
// Cuda compilation tools, release 13.0, V13.0.88
// Based on NVVM 20.0.0
//

.version 9.0
.target sm_100
.address_size 64

	// .globl	_Z18compute_ani_kernelPKfS0_S0_S0_S0_S0_S0_S0_S0_S0_S0_S0_Pfif

.visible .entry _Z18compute_ani_kernelPKfS0_S0_S0_S0_S0_S0_S0_S0_S0_S0_S0_Pfif(
	.param .u64 .ptr .align 1 _Z18compute_ani_kernelPKfS0_S0_S0_S0_S0_S0_S0_S0_S0_S0_S0_Pfif_param_0,
	.param .u64 .ptr .align 1 _Z18compute_ani_kernelPKfS0_S0_S0_S0_S0_S0_S0_S0_S0_S0_S0_Pfif_param_1,
	.param .u64 .ptr .align 1 _Z18compute_ani_kernelPKfS0_S0_S0_S0_S0_S0_S0_S0_S0_S0_S0_Pfif_param_2,
	.param .u64 .ptr .align 1 _Z18compute_ani_kernelPKfS0_S0_S0_S0_S0_S0_S0_S0_S0_S0_S0_Pfif_param_3,
	.param .u64 .ptr .align 1 _Z18compute_ani_kernelPKfS0_S0_S0_S0_S0_S0_S0_S0_S0_S0_S0_Pfif_param_4,
	.param .u64 .ptr .align 1 _Z18compute_ani_kernelPKfS0_S0_S0_S0_S0_S0_S0_S0_S0_S0_S0_Pfif_param_5,
	.param .u64 .ptr .align 1 _Z18compute_ani_kernelPKfS0_S0_S0_S0_S0_S0_S0_S0_S0_S0_S0_Pfif_param_6,
	.param .u64 .ptr .align 1 _Z18compute_ani_kernelPKfS0_S0_S0_S0_S0_S0_S0_S0_S0_S0_S0_Pfif_param_7,
	.param .u64 .ptr .align 1 _Z18compute_ani_kernelPKfS0_S0_S0_S0_S0_S0_S0_S0_S0_S0_S0_Pfif_param_8,
	.param .u64 .ptr .align 1 _Z18compute_ani_kernelPKfS0_S0_S0_S0_S0_S0_S0_S0_S0_S0_S0_Pfif_param_9,
	.param .u64 .ptr .align 1 _Z18compute_ani_kernelPKfS0_S0_S0_S0_S0_S0_S0_S0_S0_S0_S0_Pfif_param_10,
	.param .u64 .ptr .align 1 _Z18compute_ani_kernelPKfS0_S0_S0_S0_S0_S0_S0_S0_S0_S0_S0_Pfif_param_11,
	.param .u64 .ptr .align 1 _Z18compute_ani_kernelPKfS0_S0_S0_S0_S0_S0_S0_S0_S0_S0_S0_Pfif_param_12,
	.param .u32 _Z18compute_ani_kernelPKfS0_S0_S0_S0_S0_S0_S0_S0_S0_S0_S0_Pfif_param_13,
	.param .f32 _Z18compute_ani_kernelPKfS0_S0_S0_S0_S0_S0_S0_S0_S0_S0_S0_Pfif_param_14
)
{
	.reg .pred 	%p<2>;
	.reg .b32 	%r<9>;
	.reg .b32 	%f<117>;
	.reg .b64 	%rd<48>;

	ld.param.u64 	%rd2, [_Z18compute_ani_kernelPKfS0_S0_S0_S0_S0_S0_S0_S0_S0_S0_S0_Pfif_param_1];
	ld.param.u64 	%rd4, [_Z18compute_ani_kernelPKfS0_S0_S0_S0_S0_S0_S0_S0_S0_S0_S0_Pfif_param_3];
	ld.param.u64 	%rd5, [_Z18compute_ani_kernelPKfS0_S0_S0_S0_S0_S0_S0_S0_S0_S0_S0_Pfif_param_4];
	ld.param.u64 	%rd8, [_Z18compute_ani_kernelPKfS0_S0_S0_S0_S0_S0_S0_S0_S0_S0_S0_Pfif_param_7];
	ld.param.u64 	%rd9, [_Z18compute_ani_kernelPKfS0_S0_S0_S0_S0_S0_S0_S0_S0_S0_S0_Pfif_param_8];
	ld.param.u64 	%rd10, [_Z18compute_ani_kernelPKfS0_S0_S0_S0_S0_S0_S0_S0_S0_S0_S0_Pfif_param_9];
	ld.param.u64 	%rd11, [_Z18compute_ani_kernelPKfS0_S0_S0_S0_S0_S0_S0_S0_S0_S0_S0_Pfif_param_10];
	ld.param.u32 	%r2, [_Z18compute_ani_kernelPKfS0_S0_S0_S0_S0_S0_S0_S0_S0_S0_S0_Pfif_param_13];
	ld.param.f32 	%f1, [_Z18compute_ani_kernelPKfS0_S0_S0_S0_S0_S0_S0_S0_S0_S0_S0_Pfif_param_14];
	mov.u32 	%r3, %ctaid.x;
	mov.u32 	%r4, %ctaid.y;
	mov.u32 	%r5, %nctaid.x;
	mad.lo.s32 	%r1, %r4, %r5, %r3;
	setp.ge.s32 	%p1, %r1, %r2;
	@%p1 bra 	$L__BB0_2;
	ld.param.u64 	%rd47, [_Z18compute_ani_kernelPKfS0_S0_S0_S0_S0_S0_S0_S0_S0_S0_S0_Pfif_param_12];
	ld.param.u64 	%rd46, [_Z18compute_ani_kernelPKfS0_S0_S0_S0_S0_S0_S0_S0_S0_S0_S0_Pfif_param_11];
	ld.param.u64 	%rd45, [_Z18compute_ani_kernelPKfS0_S0_S0_S0_S0_S0_S0_S0_S0_S0_S0_Pfif_param_6];
	ld.param.u64 	%rd44, [_Z18compute_ani_kernelPKfS0_S0_S0_S0_S0_S0_S0_S0_S0_S0_S0_Pfif_param_5];
	ld.param.u64 	%rd43, [_Z18compute_ani_kernelPKfS0_S0_S0_S0_S0_S0_S0_S0_S0_S0_S0_Pfif_param_2];
	ld.param.u64 	%rd42, [_Z18compute_ani_kernelPKfS0_S0_S0_S0_S0_S0_S0_S0_S0_S0_S0_Pfif_param_0];
	cvta.to.global.u64 	%rd14, %rd47;
	cvta.to.global.u64 	%rd15, %rd42;
	cvta.to.global.u64 	%rd16, %rd2;
	cvta.to.global.u64 	%rd17, %rd43;
	cvta.to.global.u64 	%rd18, %rd4;
	cvta.to.global.u64 	%rd19, %rd5;
	cvta.to.global.u64 	%rd20, %rd45;
	cvta.to.global.u64 	%rd21, %rd8;
	cvta.to.global.u64 	%rd22, %rd9;
	cvta.to.global.u64 	%rd23, %rd10;
	cvta.to.global.u64 	%rd24, %rd11;
	cvta.to.global.u64 	%rd25, %rd44;
	cvta.to.global.u64 	%rd26, %rd46;
	mov.u32 	%r6, %tid.x;
	mad.lo.s32 	%r7, %r1, 125, %r6;
	mul.wide.s32 	%rd27, %r7, 4;
	add.s64 	%rd28, %rd15, %rd27;
	ld.global.f32 	%f2, [%rd28];
	add.s64 	%rd29, %rd16, %rd27;
	ld.global.f32 	%f3, [%rd29];
	add.s64 	%rd30, %rd17, %rd27;
	ld.global.f32 	%f4, [%rd30];
	add.s64 	%rd31, %rd18, %rd27;
	ld.global.f32 	%f5, [%rd31];
	add.s64 	%rd32, %rd19, %rd27;
	ld.global.f32 	%f6, [%rd32];
	add.s64 	%rd33, %rd20, %rd27;
	ld.global.f32 	%f7, [%rd33];
	add.s64 	%rd34, %rd21, %rd27;
	ld.global.f32 	%f8, [%rd34];
	add.s64 	%rd35, %rd22, %rd27;
	ld.global.f32 	%f9, [%rd35];
	add.s64 	%rd36, %rd23, %rd27;
	ld.global.f32 	%f10, [%rd36];
	add.s64 	%rd37, %rd24, %rd27;
	ld.global.f32 	%f11, [%rd37];
	add.s64 	%rd38, %rd25, %rd27;
	ld.global.f32 	%f12, [%rd38];
	add.s64 	%rd39, %rd26, %rd27;
	ld.global.f32 	%f13, [%rd39];
	add.f32 	%f14, %f2, %f12;
	add.f32 	%f15, %f3, %f12;
	add.f32 	%f16, %f14, %f15;
	mul.f32 	%f17, %f12, 0f40400000;
	sub.f32 	%f18, %f17, %f16;
	add.f32 	%f19, %f7, %f13;
	add.f32 	%f20, %f8, %f13;
	add.f32 	%f21, %f19, %f20;
	mul.f32 	%f22, %f13, 0f40400000;
	sub.f32 	%f23, %f22, %f21;
	mul.f32 	%f24, %f14, %f19;
	mul.f32 	%f25, %f15, %f19;
	fma.rn.f32 	%f26, %f14, %f20, %f25;
	mul.f32 	%f27, %f14, %f23;
	fma.rn.f32 	%f28, %f19, %f18, %f27;
	mul.f32 	%f29, %f6, %f19;
	fma.rn.f32 	%f30, %f11, %f14, %f29;
	add.f32 	%f31, %f30, %f30;
	mul.f32 	%f32, %f5, %f19;
	fma.rn.f32 	%f33, %f10, %f14, %f32;
	add.f32 	%f34, %f33, %f33;
	mul.f32 	%f35, %f4, %f19;
	fma.rn.f32 	%f36, %f9, %f14, %f35;
	add.f32 	%f37, %f36, %f36;
	mul.f32 	%f38, %f15, %f20;
	mul.f32 	%f39, %f15, %f23;
	fma.rn.f32 	%f40, %f20, %f18, %f39;
	mul.f32 	%f41, %f6, %f20;
	fma.rn.f32 	%f42, %f11, %f15, %f41;
	add.f32 	%f43, %f42, %f42;
	mul.f32 	%f44, %f5, %f20;
	fma.rn.f32 	%f45, %f10, %f15, %f44;
	add.f32 	%f46, %f45, %f45;
	mul.f32 	%f47, %f4, %f20;
	fma.rn.f32 	%f48, %f9, %f15, %f47;
	add.f32 	%f49, %f48, %f48;
	mul.f32 	%f50, %f18, %f23;
	mul.f32 	%f51, %f6, %f23;
	fma.rn.f32 	%f52, %f11, %f18, %f51;
	add.f32 	%f53, %f52, %f52;
	mul.f32 	%f54, %f5, %f23;
	fma.rn.f32 	%f55, %f10, %f18, %f54;
	add.f32 	%f56, %f55, %f55;
	mul.f32 	%f57, %f4, %f23;
	fma.rn.f32 	%f58, %f9, %f18, %f57;
	add.f32 	%f59, %f58, %f58;
	mul.f32 	%f60, %f6, %f11;
	mul.f32 	%f61, %f60, 0f40800000;
	mul.f32 	%f62, %f5, %f11;
	fma.rn.f32 	%f63, %f6, %f10, %f62;
	mul.f32 	%f64, %f63, 0f40800000;
	mul.f32 	%f65, %f4, %f11;
	fma.rn.f32 	%f66, %f6, %f9, %f65;
	mul.f32 	%f67, %f66, 0f40800000;
	mul.f32 	%f68, %f5, %f10;
	mul.f32 	%f69, %f68, 0f40800000;
	mul.f32 	%f70, %f4, %f10;
	fma.rn.f32 	%f71, %f5, %f9, %f70;
	mul.f32 	%f72, %f71, 0f40800000;
	mul.f32 	%f73, %f4, %f9;
	mul.f32 	%f74, %f73, 0f40800000;
	mad.lo.s32 	%r8, %r1, 2500, %r7;
	mul.wide.s32 	%rd40, %r8, 4;
	add.s64 	%rd41, %rd14, %rd40;
	ld.global.f32 	%f75, [%rd41];
	fma.rn.f32 	%f76, %f1, %f24, %f75;
	st.global.f32 	[%rd41], %f76;
	ld.global.f32 	%f77, [%rd41+500];
	fma.rn.f32 	%f78, %f1, %f26, %f77;
	st.global.f32 	[%rd41+500], %f78;
	ld.global.f32 	%f79, [%rd41+1000];
	fma.rn.f32 	%f80, %f1, %f28, %f79;
	st.global.f32 	[%rd41+1000], %f80;
	ld.global.f32 	%f81, [%rd41+1500];
	fma.rn.f32 	%f82, %f1, %f31, %f81;
	st.global.f32 	[%rd41+1500], %f82;
	ld.global.f32 	%f83, [%rd41+2000];
	fma.rn.f32 	%f84, %f1, %f34, %f83;
	st.global.f32 	[%rd41+2000], %f84;
	ld.global.f32 	%f85, [%rd41+2500];
	fma.rn.f32 	%f86, %f1, %f37, %f85;
	st.global.f32 	[%rd41+2500], %f86;
	ld.global.f32 	%f87, [%rd41+3000];
	fma.rn.f32 	%f88, %f1, %f38, %f87;
	st.global.f32 	[%rd41+3000], %f88;
	ld.global.f32 	%f89, [%rd41+3500];
	fma.rn.f32 	%f90, %f1, %f40, %f89;
	st.global.f32 	[%rd41+3500], %f90;
	ld.global.f32 	%f91, [%rd41+4000];
	fma.rn.f32 	%f92, %f1, %f43, %f91;
	st.global.f32 	[%rd41+4000], %f92;
	ld.global.f32 	%f93, [%rd41+4500];
	fma.rn.f32 	%f94, %f1, %f46, %f93;
	st.global.f32 	[%rd41+4500], %f94;
	ld.global.f32 	%f95, [%rd41+5000];
	fma.rn.f32 	%f96, %f1, %f49, %f95;
	st.global.f32 	[%rd41+5000], %f96;
	ld.global.f32 	%f97, [%rd41+5500];
	fma.rn.f32 	%f98, %f1, %f50, %f97;
	st.global.f32 	[%rd41+5500], %f98;
	ld.global.f32 	%f99, [%rd41+6000];
	fma.rn.f32 	%f100, %f1, %f53, %f99;
	st.global.f32 	[%rd41+6000], %f100;
	ld.global.f32 	%f101, [%rd41+6500];
	fma.rn.f32 	%f102, %f1, %f56, %f101;
	st.global.f32 	[%rd41+6500], %f102;
	ld.global.f32 	%f103, [%rd41+7000];
	fma.rn.f32 	%f104, %f1, %f59, %f103;
	st.global.f32 	[%rd41+7000], %f104;
	ld.global.f32 	%f105, [%rd41+7500];
	fma.rn.f32 	%f106, %f1, %f61, %f105;
	st.global.f32 	[%rd41+7500], %f106;
	ld.global.f32 	%f107, [%rd41+8000];
	fma.rn.f32 	%f108, %f1, %f64, %f107;
	st.global.f32 	[%rd41+8000], %f108;
	ld.global.f32 	%f109, [%rd41+8500];
	fma.rn.f32 	%f110, %f1, %f67, %f109;
	st.global.f32 	[%rd41+8500], %f110;
	ld.global.f32 	%f111, [%rd41+9000];
	fma.rn.f32 	%f112, %f1, %f69, %f111;
	st.global.f32 	[%rd41+9000], %f112;
	ld.global.f32 	%f113, [%rd41+9500];
	fma.rn.f32 	%f114, %f1, %f72, %f113;
	st.global.f32 	[%rd41+9500], %f114;
	ld.global.f32 	%f115, [%rd41+10000];
	fma.rn.f32 	%f116, %f1, %f74, %f115;
	st.global.f32 	[%rd41+10000], %f116;
$L__BB0_2:
	ret;

}


// ===== COMPILED SASS (sm_100) =====

	.target	sm_100

	.elftype	@"ET_EXEC"


//--------------------- .note.nv.tkinfo           --------------------------
	.section	.note.nv.tkinfo,"",@"SHT_NOTE"
	.sectionflags	@"SHF_NOTE_NV_TKINFO"
	.tkinfo
        /*0018*/ 	.word	0x00000002
        /*0030*/ 	.string	""
        /*0030*/ 	.string	"ptxas"
        /*0030*/ 	.string	"Cuda compilation tools, release 13.0, V13.0.88"
        /*0030*/ 	.string	"Build cuda_13.0.r13.0/compiler.36424714_0"
        /*0030*/ 	.string	"-arch sm_100 -m 64 "



//--------------------- .note.nv.cuinfo           --------------------------
	.section	.note.nv.cuinfo,"",@"SHT_NOTE"
	.sectionflags	@"SHF_NOTE_NV_CUINFO"
        /*0018*/ 	.short	0x0002
        /*001a*/ 	.short	0x0064
        /*001c*/ 	.short	0x0082
	.zero		2


//--------------------- .nv.info                  --------------------------
	.section	.nv.info,"",@"SHT_CUDA_INFO"
	.align	4


	//----- nvinfo : EIATTR_REGCOUNT
	.align		4
        /*0000*/ 	.byte	0x04, 0x2f
        /*0002*/ 	.short	(.L_1 - .L_0)
	.align		4
.L_0:
        /*0004*/ 	.word	index@(_Z18compute_ani_kernelPKfS0_S0_S0_S0_S0_S0_S0_S0_S0_S0_S0_Pfif)
        /*0008*/ 	.word	0x00000020


	//----- nvinfo : EIATTR_FRAME_SIZE
	.align		4
.L_1:
        /*000c*/ 	.byte	0x04, 0x11
        /*000e*/ 	.short	(.L_3 - .L_2)
	.align		4
.L_2:
        /*0010*/ 	.word	index@(_Z18compute_ani_kernelPKfS0_S0_S0_S0_S0_S0_S0_S0_S0_S0_S0_Pfif)
        /*0014*/ 	.word	0x00000000


	//----- nvinfo : EIATTR_MIN_STACK_SIZE
	.align		4
.L_3:
        /*0018*/ 	.byte	0x04, 0x12
        /*001a*/ 	.short	(.L_5 - .L_4)
	.align		4
.L_4:
        /*001c*/ 	.word	index@(_Z18compute_ani_kernelPKfS0_S0_S0_S0_S0_S0_S0_S0_S0_S0_S0_Pfif)
        /*0020*/ 	.word	0x00000000
.L_5:


//--------------------- .nv.compat                --------------------------
	.section	.nv.compat,"",@"SHT_CUDA_COMPAT_INFO"
	.align	4
        /*0000*/ 	.byte	0x02, 0x09, 0x00, 0x00, 0x02, 0x02, 0x01, 0x00, 0x02, 0x05, 0x05, 0x00, 0x03, 0x07, 0x01, 0x01
        /*0010*/ 	.byte	0x02, 0x03, 0x00, 0x00, 0x02, 0x06, 0x01, 0x00, 0x04, 0x0b, 0x08, 0x00, 0x09, 0x00, 0x00, 0x00
        /*0020*/ 	.byte	0x00, 0x00, 0x00, 0x00


//--------------------- .nv.info._Z18compute_ani_kernelPKfS0_S0_S0_S0_S0_S0_S0_S0_S0_S0_S0_Pfif --------------------------
	.section	.nv.info._Z18compute_ani_kernelPKfS0_S0_S0_S0_S0_S0_S0_S0_S0_S0_S0_Pfif,"",@"SHT_CUDA_INFO"
	.sectionflags	@""
	.align	4


	//----- nvinfo : EIATTR_CUDA_API_VERSION
	.align		4
        /*0000*/ 	.byte	0x04, 0x37
        /*0002*/ 	.short	(.L_7 - .L_6)
.L_6:
        /*0004*/ 	.word	0x00000082


	//----- nvinfo : EIATTR_KPARAM_INFO
	.align		4
.L_7:
        /*0008*/ 	.byte	0x04, 0x17
        /*000a*/ 	.short	(.L_9 - .L_8)
.L_8:
        /*000c*/ 	.word	0x00000000
        /*0010*/ 	.short	0x000e
        /*0012*/ 	.short	0x006c
        /*0014*/ 	.byte	0x00, 0xf0, 0x11, 0x00


	//----- nvinfo : EIATTR_KPARAM_INFO
	.align		4
.L_9:
        /*0018*/ 	.byte	0x04, 0x17
        /*001a*/ 	.short	(.L_11 - .L_10)
.L_10:
        /*001c*/ 	.word	0x00000000
        /*0020*/ 	.short	0x000d
        /*0022*/ 	.short	0x0068
        /*0024*/ 	.byte	0x00, 0xf0, 0x11, 0x00


	//----- nvinfo : EIATTR_KPARAM_INFO
	.align		4
.L_11:
        /*0028*/ 	.byte	0x04, 0x17
        /*002a*/ 	.short	(.L_13 - .L_12)
.L_12:
        /*002c*/ 	.word	0x00000000
        /*0030*/ 	.short	0x000c
        /*0032*/ 	.short	0x0060
        /*0034*/ 	.byte	0x00, 0xf5, 0x21, 0x00


	//----- nvinfo : EIATTR_KPARAM_INFO
	.align		4
.L_13:
        /*0038*/ 	.byte	0x04, 0x17
        /*003a*/ 	.short	(.L_15 - .L_14)
.L_14:
        /*003c*/ 	.word	0x00000000
        /*0040*/ 	.short	0x000b
        /*0042*/ 	.short	0x0058
        /*0044*/ 	.byte	0x00, 0xf5, 0x21, 0x00


	//----- nvinfo : EIATTR_KPARAM_INFO
	.align		4
.L_15:
        /*0048*/ 	.byte	0x04, 0x17
        /*004a*/ 	.short	(.L_17 - .L_16)
.L_16:
        /*004c*/ 	.word	0x00000000
        /*0050*/ 	.short	0x000a
        /*0052*/ 	.short	0x0050
        /*0054*/ 	.byte	0x00, 0xf5, 0x21, 0x00


	//----- nvinfo : EIATTR_KPARAM_INFO
	.align		4
.L_17:
        /*0058*/ 	.byte	0x04, 0x17
        /*005a*/ 	.short	(.L_19 - .L_18)
.L_18:
        /*005c*/ 	.word	0x00000000
        /*0060*/ 	.short	0x0009
        /*0062*/ 	.short	0x0048
        /*0064*/ 	.byte	0x00, 0xf5, 0x21, 0x00


	//----- nvinfo : EIATTR_KPARAM_INFO
	.align		4
.L_19:
        /*0068*/ 	.byte	0x04, 0x17
        /*006a*/ 	.short	(.L_21 - .L_20)
.L_20:
        /*006c*/ 	.word	0x00000000
        /*0070*/ 	.short	0x0008
        /*0072*/ 	.short	0x0040
        /*0074*/ 	.byte	0x00, 0xf5, 0x21, 0x00


	//----- nvinfo : EIATTR_KPARAM_INFO
	.align		4
.L_21:
        /*0078*/ 	.byte	0x04, 0x17
        /*007a*/ 	.short	(.L_23 - .L_22)
.L_22:
        /*007c*/ 	.word	0x00000000
        /*0080*/ 	.short	0x0007
        /*0082*/ 	.short	0x0038
        /*0084*/ 	.byte	0x00, 0xf5, 0x21, 0x00


	//----- nvinfo : EIATTR_KPARAM_INFO
	.align		4
.L_23:
        /*0088*/ 	.byte	0x04, 0x17
        /*008a*/ 	.short	(.L_25 - .L_24)
.L_24:
        /*008c*/ 	.word	0x00000000
        /*0090*/ 	.short	0x0006
        /*0092*/ 	.short	0x0030
        /*0094*/ 	.byte	0x00, 0xf5, 0x21, 0x00


	//----- nvinfo : EIATTR_KPARAM_INFO
	.align		4
.L_25:
        /*0098*/ 	.byte	0x04, 0x17
        /*009a*/ 	.short	(.L_27 - .L_26)
.L_26:
        /*009c*/ 	.word	0x00000000
        /*00a0*/ 	.short	0x0005
        /*00a2*/ 	.short	0x0028
        /*00a4*/ 	.byte	0x00, 0xf5, 0x21, 0x00


	//----- nvinfo : EIATTR_KPARAM_INFO
	.align		4
.L_27:
        /*00a8*/ 	.byte	0x04, 0x17
        /*00aa*/ 	.short	(.L_29 - .L_28)
.L_28:
        /*00ac*/ 	.word	0x00000000
        /*00b0*/ 	.short	0x0004
        /*00b2*/ 	.short	0x0020
        /*00b4*/ 	.byte	0x00, 0xf5, 0x21, 0x00


	//----- nvinfo : EIATTR_KPARAM_INFO
	.align		4
.L_29:
        /*00b8*/ 	.byte	0x04, 0x17
        /*00ba*/ 	.short	(.L_31 - .L_30)
.L_30:
        /*00bc*/ 	.word	0x00000000
        /*00c0*/ 	.short	0x0003
        /*00c2*/ 	.short	0x0018
        /*00c4*/ 	.byte	0x00, 0xf5, 0x21, 0x00


	//----- nvinfo : EIATTR_KPARAM_INFO
	.align		4
.L_31:
        /*00c8*/ 	.byte	0x04, 0x17
        /*00ca*/ 	.short	(.L_33 - .L_32)
.L_32:
        /*00cc*/ 	.word	0x00000000
        /*00d0*/ 	.short	0x0002
        /*00d2*/ 	.short	0x0010
        /*00d4*/ 	.byte	0x00, 0xf5, 0x21, 0x00


	//----- nvinfo : EIATTR_KPARAM_INFO
	.align		4
.L_33:
        /*00d8*/ 	.byte	0x04, 0x17
        /*00da*/ 	.short	(.L_35 - .L_34)
.L_34:
        /*00dc*/ 	.word	0x00000000
        /*00e0*/ 	.short	0x0001
        /*00e2*/ 	.short	0x0008
        /*00e4*/ 	.byte	0x00, 0xf5, 0x21, 0x00


	//----- nvinfo : EIATTR_KPARAM_INFO
	.align		4
.L_35:
        /*00e8*/ 	.byte	0x04, 0x17
        /*00ea*/ 	.short	(.L_37 - .L_36)
.L_36:
        /*00ec*/ 	.word	0x00000000
        /*00f0*/ 	.short	0x0000
        /*00f2*/ 	.short	0x0000
        /*00f4*/ 	.byte	0x00, 0xf5, 0x21, 0x00


	//----- nvinfo : EIATTR_SPARSE_MMA_MASK
	.align		4
.L_37:
        /*00f8*/ 	.byte	0x03, 0x50
        /*00fa*/ 	.short	0x0000


	//----- nvinfo : EIATTR_MAXREG_COUNT
	.align		4
        /*00fc*/ 	.byte	0x03, 0x1b
        /*00fe*/ 	.short	0x00ff


	//----- nvinfo : EIATTR_MERCURY_ISA_VERSION
	.align		4
        /*0100*/ 	.byte	0x03, 0x5f
        /*0102*/ 	.short	0x0101


	//----- nvinfo : EIATTR_VRC_CTA_INIT_COUNT
	.align		4
        /*0104*/ 	.byte	0x02, 0x4a
	.zero		1
	.zero		1


	//----- nvinfo : EIATTR_EXIT_INSTR_OFFSETS
	.align		4
        /*0108*/ 	.byte	0x04, 0x1c
        /*010a*/ 	.short	(.L_39 - .L_38)


	//   ....[0]....
.L_38:
        /*010c*/ 	.word	0x00000070


	//   ....[1]....
        /*0110*/ 	.word	0x00000aa0


	//----- nvinfo : EIATTR_CBANK_PARAM_SIZE
	.align		4
.L_39:
        /*0114*/ 	.byte	0x03, 0x19
        /*0116*/ 	.short	0x0070


	//----- nvinfo : EIATTR_PARAM_CBANK
	.align		4
        /*0118*/ 	.byte	0x04, 0x0a
        /*011a*/ 	.short	(.L_41 - .L_40)
	.align		4
.L_40:
        /*011c*/ 	.word	index@(.nv.constant0._Z18compute_ani_kernelPKfS0_S0_S0_S0_S0_S0_S0_S0_S0_S0_S0_Pfif)
        /*0120*/ 	.short	0x0380
        /*0122*/ 	.short	0x0070


	//----- nvinfo : EIATTR_SW_WAR
	.align		4
.L_41:
        /*0124*/ 	.byte	0x04, 0x36
        /*0126*/ 	.short	(.L_43 - .L_42)
.L_42:
        /*0128*/ 	.word	0x00000008
.L_43:


//--------------------- .nv.callgraph             --------------------------
	.section	.nv.callgraph,"",@"SHT_CUDA_CALLGRAPH"
	.align	4
	.sectionentsize	8
	.align		4
        /*0000*/ 	.word	0x00000000
	.align		4
        /*0004*/ 	.word	0xffffffff
	.align		4
        /*0008*/ 	.word	0x00000000
	.align		4
        /*000c*/ 	.word	0xfffffffe
	.align		4
        /*0010*/ 	.word	0x00000000
	.align		4
        /*0014*/ 	.word	0xfffffffd
	.align		4
        /*0018*/ 	.word	0x00000000
	.align		4
        /*001c*/ 	.word	0xfffffffc


//--------------------- .text._Z18compute_ani_kernelPKfS0_S0_S0_S0_S0_S0_S0_S0_S0_S0_S0_Pfif --------------------------
	.section	.text._Z18compute_ani_kernelPKfS0_S0_S0_S0_S0_S0_S0_S0_S0_S0_S0_Pfif,"ax",@progbits
	.align	128
        .global         _Z18compute_ani_kernelPKfS0_S0_S0_S0_S0_S0_S0_S0_S0_S0_S0_Pfif
        .type           _Z18compute_ani_kernelPKfS0_S0_S0_S0_S0_S0_S0_S0_S0_S0_S0_Pfif,@function
        .size           _Z18compute_ani_kernelPKfS0_S0_S0_S0_S0_S0_S0_S0_S0_S0_S0_Pfif,(.L_x_1 - _Z18compute_ani_kernelPKfS0_S0_S0_S0_S0_S0_S0_S0_S0_S0_S0_Pfif)
        .other          _Z18compute_ani_kernelPKfS0_S0_S0_S0_S0_S0_S0_S0_S0_S0_S0_Pfif,@"STO_CUDA_ENTRY STV_DEFAULT"
_Z18compute_ani_kernelPKfS0_S0_S0_S0_S0_S0_S0_S0_S0_S0_S0_Pfif:
.text._Z18compute_ani_kernelPKfS0_S0_S0_S0_S0_S0_S0_S0_S0_S0_S0_Pfif:
[----:B------:R-:W-:Y:S01]  /*0000*/  LDC R1, c[0x0][0x37c] ;  /* 0x0000df00ff017b82 */ /* 0x000fe20000000800 */
[----:B------:R-:W0:Y:S07]  /*0010*/  S2R R18, SR_CTAID.Y ;  /* 0x0000000000127919 */ /* 0x000e2e0000002600 */
[----:B------:R-:W0:Y:S01]  /*0020*/  S2UR UR4, SR_CTAID.X ;  /* 0x00000000000479c3 */ /* 0x000e220000002500 */
[----:B------:R-:W1:Y:S07]  /*0030*/  LDCU UR5, c[0x0][0x3e8] ;  /* 0x00007d00ff0577ac */ /* 0x000e6e0008000800 */
[----:B------:R-:W0:Y:S02]  /*0040*/  LDC R3, c[0x0][0x370] ;  /* 0x0000dc00ff037b82 */ /* 0x000e240000000800 */
[----:B0-----:R-:W-:-:S05]  /*0050*/  IMAD R18, R18, R3, UR4 ;  /* 0x0000000412127e24 */ /* 0x001fca000f8e0203 */
[----:B-1----:R-:W-:-:S13]  /*0060*/  ISETP.GE.AND P0, PT, R18, UR5, PT ;  /* 0x0000000512007c0c */ /* 0x002fda000bf06270 */
[----:B------:R-:W-:Y:S05]  /*0070*/  @P0 EXIT ;  /* 0x000000000000094d */ /* 0x000fea0003800000 */
[----:B------:R-:W0:Y:S01]  /*0080*/  S2R R15, SR_TID.X ;  /* 0x00000000000f7919 */ /* 0x000e220000002100 */
[----:B------:R-:W1:Y:S01]  /*0090*/  LDC.64 R28, c[0x0][0x380] ;  /* 0x0000e000ff1c7b82 */ /* 0x000e620000000a00 */
[----:B------:R-:W2:Y:S01]  /*00a0*/  LDCU.64 UR4, c[0x0][0x358] ;  /* 0x00006b00ff0477ac */ /* 0x000ea20008000a00 */
[----:B------:R-:W3:Y:S06]  /*00b0*/  LDCU UR6, c[0x0][0x3ec] ;  /* 0x00007d80ff0677ac */ /* 0x000eec0008000800 */
[----:B------:R-:W4:Y:S08]  /*00c0*/  LDC.64 R4, c[0x0][0x388] ;  /* 0x0000e200ff047b82 */ /* 0x000f300000000a00 */
[----:B------:R-:W5:Y:S08]  /*00d0*/  LDC.64 R20, c[0x0][0x3b8] ;  /* 0x0000ee00ff147b82 */ /* 0x000f700000000a00 */
[----:B------:R-:W3:Y:S01]  /*00e0*/  LDC.64 R24, c[0x0][0x3b0] ;  /* 0x0000ec00ff187b82 */ /* 0x000ee20000000a00 */
[----:B0-----:R-:W-:-:S07]  /*00f0*/  IMAD R15, R18, 0x7d, R15 ;  /* 0x0000007d120f7824 */ /* 0x001fce00078e020f */
[----:B------:R-:W0:Y:S01]  /*0100*/  LDC.64 R22, c[0x0][0x3d8] ;  /* 0x0000f600ff167b82 */ /* 0x000e220000000a00 */
[----:B-1----:R-:W-:-:S07]  /*0110*/  IMAD.WIDE R28, R15, 0x4, R28 ;  /* 0x000000040f1c7825 */ /* 0x002fce00078e021c */
[----:B------:R-:W1:Y:S01]  /*0120*/  LDC.64 R26, c[0x0][0x3a8] ;  /* 0x0000ea00ff1a7b82 */ /* 0x000e620000000a00 */
[----:B--2---:R4:W2:Y:S07]  /*0130*/  LDG.E R0, desc[UR4][R28.64] ;  /* 0x000000041c007981 */ /* 0x0048ae000c1e1900 */
[----:B------:R-:W1:Y:S01]  /*0140*/  LDC.64 R8, c[0x0][0x398] ;  /* 0x0000e600ff087b82 */ /* 0x000e620000000a00 */
[----:B----4-:R-:W-:-:S07]  /*0150*/  IMAD.WIDE R28, R15, 0x4, R4 ;  /* 0x000000040f1c7825 */ /* 0x010fce00078e0204 */
[----:B------:R-:W4:Y:S01]  /*0160*/  LDC.64 R4, c[0x0][0x3c8] ;  /* 0x0000f200ff047b82 */ /* 0x000f220000000a00 */
[C---:B-----5:R-:W-:Y:S01]  /*0170*/  IMAD.WIDE R20, R15.reuse, 0x4, R20 ;  /* 0x000000040f147825 */ /* 0x060fe200078e0214 */
[----:B------:R-:W5:Y:S06]  /*0180*/  LDG.E R14, desc[UR4][R28.64] ;  /* 0x000000041c0e7981 */ /* 0x000f6c000c1e1900 */
[----:B------:R-:W4:Y:S01]  /*0190*/  LDC.64 R10, c[0x0][0x390] ;  /* 0x0000e400ff0a7b82 */ /* 0x000f220000000a00 */
[C---:B---3--:R-:W-:Y:S01]  /*01a0*/  IMAD.WIDE R24, R15.reuse, 0x4, R24 ;  /* 0x000000040f187825 */ /* 0x048fe200078e0218 */
[----:B------:R-:W3:Y:S06]  /*01b0*/  LDG.E R20, desc[UR4][R20.64] ;  /* 0x0000000414147981 */ /* 0x000eec000c1e1900 */
[----:B------:R-:W4:Y:S01]  /*01c0*/  LDC.64 R12, c[0x0][0x3a0] ;  /* 0x0000e800ff0c7b82 */ /* 0x000f220000000a00 */
[C---:B0-----:R-:W-:Y:S01]  /*01d0*/  IMAD.WIDE R22, R15.reuse, 0x4, R22 ;  /* 0x000000040f167825 */ /* 0x041fe200078e0216 */
[----:B------:R0:W2:Y:S06]  /*01e0*/  LDG.E R16, desc[UR4][R24.64] ;  /* 0x0000000418107981 */ /* 0x0000ac000c1e1900 */
[----:B------:R-:W0:Y:S01]  /*01f0*/  LDC.64 R6, c[0x0][0x3c0] ;  /* 0x0000f000ff067b82 */ /* 0x000e220000000a00 */
[C---:B-1----:R-:W-:Y:S01]  /*0200*/  IMAD.WIDE R26, R15.reuse, 0x4, R26 ;  /* 0x000000040f1a7825 */ /* 0x042fe200078e021a */
[----:B------:R-:W2:Y:S04]  /*0210*/  LDG.E R19, desc[UR4][R22.64] ;  /* 0x0000000416137981 */ /* 0x000ea8000c1e1900 */
[----:B------:R3:W5:Y:S02]  /*0220*/  LDG.E R17, desc[UR4][R26.64] ;  /* 0x000000041a117981 */ /* 0x000764000c1e1900 */
[----:B------:R-:W1:Y:S01]  /*0230*/  LDC.64 R2, c[0x0][0x3d0] ;  /* 0x0000f400ff027b82 */ /* 0x000e620000000a00 */
[----:B------:R-:W-:-:S04]  /*0240*/  IMAD.WIDE R8, R15, 0x4, R8 ;  /* 0x000000040f087825 */ /* 0x000fc800078e0208 */
[C---:B----4-:R-:W-:Y:S02]  /*0250*/  IMAD.WIDE R4, R15.reuse, 0x4, R4 ;  /* 0x000000040f047825 */ /* 0x050fe400078e0204 */
[----:B------:R-:W4:Y:S02]  /*0260*/  LDG.E R8, desc[UR4][R8.64] ;  /* 0x0000000408087981 */ /* 0x000f24000c1e1900 */
[C---:B------:R-:W-:Y:S02]  /*0270*/  IMAD.WIDE R10, R15.reuse, 0x4, R10 ;  /* 0x000000040f0a7825 */ /* 0x040fe400078e020a */
[----:B------:R-:W4:Y:S02]  /*0280*/  LDG.E R5, desc[UR4][R4.64] ;  /* 0x0000000404057981 */ /* 0x000f24000c1e1900 */
[C---:B------:R-:W-:Y:S02]  /*0290*/  IMAD.WIDE R12, R15.reuse, 0x4, R12 ;  /* 0x000000040f0c7825 */ /* 0x040fe400078e020c */
[----:B------:R-:W4:Y:S02]  /*02a0*/  LDG.E R10, desc[UR4][R10.64] ;  /* 0x000000040a0a7981 */ /* 0x000f24000c1e1900 */
[----:B0-----:R-:W-:-:S02]  /*02b0*/  IMAD.WIDE R6, R15, 0x4, R6 ;  /* 0x000000040f067825 */ /* 0x001fc400078e0206 */
[----:B------:R-:W4:Y:S04]  /*02c0*/  LDG.E R12, desc[UR4][R12.64] ;  /* 0x000000040c0c7981 */ /* 0x000f28000c1e1900 */
[----:B------:R-:W4:Y:S01]  /*02d0*/  LDG.E R7, desc[UR4][R6.64] ;  /* 0x0000000406077981 */ /* 0x000f22000c1e1900 */
[----:B-1----:R-:W-:-:S05]  /*02e0*/  IMAD.WIDE R2, R15, 0x4, R2 ;  /* 0x000000040f027825 */ /* 0x002fca00078e0202 */
[----:B------:R4:W4:Y:S01]  /*02f0*/  LDG.E R23, desc[UR4][R2.64] ;  /* 0x0000000402177981 */ /* 0x000922000c1e1900 */
[----:B------:R-:W-:Y:S02]  /*0300*/  IMAD R25, R18, 0x9c4, R15 ;  /* 0x000009c412197824 */ /* 0x000fe400078e020f */
[--C-:B--2---:R-:W-:Y:S01]  /*0310*/  FADD R29, R16, R19.reuse ;  /* 0x00000013101d7221 */ /* 0x104fe20000000000 */
[----:B---3--:R-:W-:Y:S01]  /*0320*/  FADD R27, R20, R19 ;  /* 0x00000013141b7221 */ /* 0x008fe20000000000 */
[----:B-----5:R-:W-:-:S03]  /*0330*/  FADD R24, R14, R17 ;  /* 0x000000110e187221 */ /* 0x020fc60000000000 */
[----:B------:R-:W-:Y:S01]  /*0340*/  FADD R14, R29, R27 ;  /* 0x0000001b1d0e7221 */ /* 0x000fe20000000000 */
[----:B------:R-:W-:-:S03]  /*0350*/  FADD R22, R0, R17 ;  /* 0x0000001100167221 */ /* 0x000fc60000000000 */
[----:B------:R-:W-:Y:S01]  /*0360*/  FFMA R19, R19, 3, -R14 ;  /* 0x4040000013137823 */ /* 0x000fe2000000080e */
[----:B------:R-:W-:Y:S01]  /*0370*/  FADD R0, R22, R24 ;  /* 0x0000001816007221 */ /* 0x000fe20000000000 */
[----:B----4-:R-:W-:Y:S02]  /*0380*/  FMUL R2, R8, R29 ;  /* 0x0000001d08027220 */ /* 0x010fe40000400000 */
[----:B------:R-:W-:Y:S01]  /*0390*/  FMUL R3, R22, R19 ;  /* 0x0000001316037220 */ /* 0x000fe20000400000 */
[----:B------:R-:W-:Y:S01]  /*03a0*/  FFMA R0, R17, 3, -R0 ;  /* 0x4040000011007823 */ /* 0x000fe20000000800 */
[----:B------:R-:W-:-:S03]  /*03b0*/  FFMA R21, R5, R22, R2 ;  /* 0x0000001605157223 */ /* 0x000fc60000000002 */
[-C--:B------:R-:W-:Y:S01]  /*03c0*/  FFMA R4, R0, R29.reuse, R3 ;  /* 0x0000001d00047223 */ /* 0x080fe20000000003 */
[-C--:B------:R-:W-:Y:S01]  /*03d0*/  FMUL R13, R24, R29.reuse ;  /* 0x0000001d180d7220 */ /* 0x080fe20000400000 */
[----:B------:R-:W0:Y:S01]  /*03e0*/  LDC.64 R2, c[0x0][0x3e0] ;  /* 0x0000f800ff027b82 */ /* 0x000e220000000a00 */
[-C--:B------:R-:W-:Y:S01]  /*03f0*/  FMUL R6, R10, R29.reuse ;  /* 0x0000001d0a067220 */ /* 0x080fe20000400000 */
[----:B------:R-:W-:Y:S01]  /*0400*/  FMUL R14, R12, R29 ;  /* 0x0000001d0c0e7220 */ /* 0x000fe20000400000 */
[----:B------:R-:W-:Y:S01]  /*0410*/  FMUL R15, R24, R19 ;  /* 0x00000013180f7220 */ /* 0x000fe20000400000 */
[C---:B------:R-:W-:Y:S01]  /*0420*/  FFMA R13, R22.reuse, R27, R13 ;  /* 0x0000001b160d7223 */ /* 0x040fe2000000000d */
[----:B------:R-:W-:Y:S01]  /*0430*/  FMUL R11, R22, R29 ;  /* 0x0000001d160b7220 */ /* 0x000fe20000400000 */
[-C--:B------:R-:W-:Y:S01]  /*0440*/  FFMA R6, R7, R22.reuse, R6 ;  /* 0x0000001607067223 */ /* 0x080fe20000000006 */
[-C--:B------:R-:W-:Y:S01]  /*0450*/  FMUL R18, R10, R27.reuse ;  /* 0x0000001b0a127220 */ /* 0x080fe20000400000 */
[-C--:B------:R-:W-:Y:S01]  /*0460*/  FMUL R16, R12, R27.reuse ;  /* 0x0000001b0c107220 */ /* 0x080fe20000400000 */
[-C--:B------:R-:W-:Y:S01]  /*0470*/  FFMA R20, R0, R27.reuse, R15 ;  /* 0x0000001b00147223 */ /* 0x080fe2000000000f */
[----:B------:R-:W-:Y:S01]  /*0480*/  FFMA R14, R23, R22, R14 ;  /* 0x00000016170e7223 */ /* 0x000fe2000000000e */
[C---:B------:R-:W-:Y:S01]  /*0490*/  FMUL R22, R8.reuse, R27 ;  /* 0x0000001b08167220 */ /* 0x040fe20000400000 */
[-C--:B------:R-:W-:Y:S01]  /*04a0*/  FFMA R9, R7, R24.reuse, R18 ;  /* 0x0000001807097223 */ /* 0x080fe20000000012 */
[----:B------:R-:W-:Y:S01]  /*04b0*/  FMUL R15, R8, R23 ;  /* 0x00000017080f7220 */ /* 0x000fe20000400000 */
[-C--:B------:R-:W-:Y:S01]  /*04c0*/  FFMA R17, R23, R24.reuse, R16 ;  /* 0x0000001817117223 */ /* 0x080fe20000000010 */
[----:B------:R-:W-:Y:S01]  /*04d0*/  FFMA R22, R5, R24, R22 ;  /* 0x0000001805167223 */ /* 0x000fe20000000016 */
[----:B------:R-:W-:Y:S01]  /*04e0*/  FMUL R18, R24, R27 ;  /* 0x0000001b18127220 */ /* 0x000fe20000400000 */
[----:B------:R-:W-:Y:S01]  /*04f0*/  FMUL R26, R10, R23 ;  /* 0x000000170a1a7220 */ /* 0x000fe20000400000 */
[C---:B------:R-:W-:Y:S01]  /*0500*/  FMUL R24, R12.reuse, R19 ;  /* 0x000000130c187220 */ /* 0x040fe20000400000 */
[----:B------:R-:W-:-:S02]  /*0510*/  FFMA R16, R12, R5, R15 ;  /* 0x000000050c107223 */ /* 0x000fc4000000000f */
[C---:B------:R-:W-:Y:S01]  /*0520*/  FFMA R15, R12.reuse, R7, R26 ;  /* 0x000000070c0f7223 */ /* 0x040fe2000000001a */
[----:B------:R-:W-:Y:S01]  /*0530*/  FMUL.M4 R12, R12, R23 ;  /* 0x000000170c0c7220 */ /* 0x000fe20000600000 */
[----:B------:R-:W-:Y:S01]  /*0540*/  FFMA R24, R23, R0, R24 ;  /* 0x0000000017187223 */ /* 0x000fe20000000018 */
[----:B------:R-:W-:Y:S01]  /*0550*/  FMUL R23, R10, R5 ;  /* 0x000000050a177220 */ /* 0x000fe20000400000 */
[----:B------:R-:W-:-:S03]  /*0560*/  FMUL R26, R8, R19 ;  /* 0x00000013081a7220 */ /* 0x000fc60000400000 */
[C---:B------:R-:W-:Y:S01]  /*0570*/  FFMA R23, R8.reuse, R7, R23 ;  /* 0x0000000708177223 */ /* 0x040fe20000000017 */
[----:B------:R-:W-:Y:S01]  /*0580*/  FMUL.M4 R8, R8, R5 ;  /* 0x0000000508087220 */ /* 0x000fe20000600000 */
[----:B------:R-:W-:Y:S01]  /*0590*/  FFMA R5, R5, R0, R26 ;  /* 0x0000000005057223 */ /* 0x000fe2000000001a */
[----:B------:R-:W-:Y:S01]  /*05a0*/  FMUL R26, R10, R19 ;  /* 0x000000130a1a7220 */ /* 0x000fe20000400000 */
[----:B0-----:R-:W-:-:S04]  /*05b0*/  IMAD.WIDE R2, R25, 0x4, R2 ;  /* 0x0000000419027825 */ /* 0x001fc800078e0202 */
[----:B------:R-:W-:Y:S01]  /*05c0*/  FMUL.M4 R10, R10, R7 ;  /* 0x000000070a0a7220 */ /* 0x000fe20000600000 */
[----:B------:R-:W-:Y:S02]  /*05d0*/  FFMA R7, R7, R0, R26 ;  /* 0x0000000007077223 */ /* 0x000fe4000000001a */
[----:B------:R-:W2:Y:S04]  /*05e0*/  LDG.E R26, desc[UR4][R2.64] ;  /* 0x00000004021a7981 */ /* 0x000ea8000c1e1900 */
[----:B------:R-:W3:Y:S04]  /*05f0*/  LDG.E R28, desc[UR4][R2.64+0x1f4] ;  /* 0x0001f404021c7981 */ /* 0x000ee8000c1e1900 */
[----:B------:R-:W4:Y:S04]  /*0600*/  LDG.E R27, desc[UR4][R2.64+0x3e8] ;  /* 0x0003e804021b7981 */ /* 0x000f28000c1e1900 */
[----:B------:R-:W5:Y:S01]  /*0610*/  LDG.E R25, desc[UR4][R2.64+0x5dc] ;  /* 0x0005dc0402197981 */ /* 0x000f62000c1e1900 */
[----:B------:R-:W-:Y:S01]  /*0620*/  FMUL R0, R0, R19 ;  /* 0x0000001300007220 */ /* 0x000fe20000400000 */
[----:B------:R-:W-:-:S02]  /*0630*/  FADD R14, R14, R14 ;  /* 0x0000000e0e0e7221 */ /* 0x000fc40000000000 */
[----:B------:R-:W5:Y:S01]  /*0640*/  LDG.E R19, desc[UR4][R2.64+0x9c4] ;  /* 0x0009c40402137981 */ /* 0x000f62000c1e1900 */
[----:B--2---:R-:W-:-:S03]  /*0650*/  FFMA R29, R11, UR6, R26 ;  /* 0x000000060b1d7c23 */ /* 0x004fc6000800001a */
[----:B------:R-:W2:Y:S01]  /*0660*/  LDG.E R26, desc[UR4][R2.64+0x7d0] ;  /* 0x0007d004021a7981 */ /* 0x000ea2000c1e1900 */
[----:B---3--:R-:W-:-:S03]  /*0670*/  FFMA R28, R13, UR6, R28 ;  /* 0x000000060d1c7c23 */ /* 0x008fc6000800001c */
[----:B------:R-:W3:Y:S01]  /*0680*/  LDG.E R13, desc[UR4][R2.64+0xbb8] ;  /* 0x000bb804020d7981 */ /* 0x000ee2000c1e1900 */
[----:B----4-:R-:W-:-:S03]  /*0690*/  FFMA R27, R4, UR6, R27 ;  /* 0x00000006041b7c23 */ /* 0x010fc6000800001b */
[----:B------:R-:W4:Y:S01]  /*06a0*/  LDG.E R11, desc[UR4][R2.64+0xdac] ;  /* 0x000dac04020b7981 */ /* 0x000f22000c1e1900 */
[----:B-----5:R-:W-:-:S03]  /*06b0*/  FFMA R25, R14, UR6, R25 ;  /* 0x000000060e197c23 */ /* 0x020fc60008000019 */
[----:B------:R-:W5:Y:S04]  /*06c0*/  LDG.E R4, desc[UR4][R2.64+0xfa0] ;  /* 0x000fa00402047981 */ /* 0x000f68000c1e1900 */
[----:B------:R-:W5:Y:S01]  /*06d0*/  LDG.E R14, desc[UR4][R2.64+0x1194] ;  /* 0x00119404020e7981 */ /* 0x000f62000c1e1900 */
[----:B------:R-:W-:Y:S01]  /*06e0*/  FADD R21, R21, R21 ;  /* 0x0000001515157221 */ /* 0x000fe20000000000 */
[----:B------:R-:W-:Y:S02]  /*06f0*/  FADD R6, R6, R6 ;  /* 0x0000000606067221 */ /* 0x000fe40000000000 */
[----:B------:R-:W-:Y:S01]  /*0700*/  STG.E desc[UR4][R2.64], R29 ;  /* 0x0000001d02007986 */ /* 0x000fe2000c101904 */
[----:B------:R-:W-:-:S03]  /*0710*/  FADD R17, R17, R17 ;  /* 0x0000001111117221 */ /* 0x000fc60000000000 */
[----:B------:R0:W-:Y:S04]  /*0720*/  STG.E desc[UR4][R2.64+0x5dc], R25 ;  /* 0x0005dc1902007986 */ /* 0x0001e8000c101904 */
[----:B------:R3:W-:Y:S04]  /*0730*/  STG.E desc[UR4][R2.64+0x1f4], R28 ;  /* 0x0001f41c02007986 */ /* 0x0007e8000c101904 */
[----:B------:R4:W-:Y:S01]  /*0740*/  STG.E desc[UR4][R2.64+0x3e8], R27 ;  /* 0x0003e81b02007986 */ /* 0x0009e2000c101904 */
[----:B0-----:R-:W-:Y:S01]  /*0750*/  FADD R25, R22, R22 ;  /* 0x0000001616197221 */ /* 0x001fe20000000000 */
[----:B--2---:R-:W-:Y:S01]  /*0760*/  FFMA R29, R21, UR6, R26 ;  /* 0x00000006151d7c23 */ /* 0x004fe2000800001a */
[----:B------:R-:W-:Y:S01]  /*0770*/  FFMA R26, R6, UR6, R19 ;  /* 0x00000006061a7c23 */ /* 0x000fe20008000013 */
[----:B------:R-:W2:Y:S04]  /*0780*/  LDG.E R21, desc[UR4][R2.64+0x157c] ;  /* 0x00157c0402157981 */ /* 0x000ea8000c1e1900 */
[----:B------:R-:W2:Y:S01]  /*0790*/  LDG.E R6, desc[UR4][R2.64+0x1388] ;  /* 0x0013880402067981 */ /* 0x000ea2000c1e1900 */
[----:B---3--:R-:W-:Y:S01]  /*07a0*/  FFMA R28, R18, UR6, R13 ;  /* 0x00000006121c7c23 */ /* 0x008fe2000800000d */
[----:B----4-:R-:W-:-:S02]  /*07b0*/  FFMA R27, R20, UR6, R11 ;  /* 0x00000006141b7c23 */ /* 0x010fc4000800000b */
[----:B------:R0:W-:Y:S04]  /*07c0*/  STG.E desc[UR4][R2.64+0x7d0], R29 ;  /* 0x0007d01d02007986 */ /* 0x0001e8000c101904 */
[----:B------:R-:W3:Y:S01]  /*07d0*/  LDG.E R18, desc[UR4][R2.64+0x1770] ;  /* 0x0017700402127981 */ /* 0x000ee2000c1e1900 */
[----:B-----5:R-:W-:-:S03]  /*07e0*/  FFMA R22, R25, UR6, R14 ;  /* 0x0000000619167c23 */ /* 0x020fc6000800000e */
[----:B------:R-:W4:Y:S01]  /*07f0*/  LDG.E R19, desc[UR4][R2.64+0x1964] ;  /* 0x0019640402137981 */ /* 0x000f22000c1e1900 */
[----:B0-----:R-:W-:-:S03]  /*0800*/  FFMA R29, R17, UR6, R4 ;  /* 0x00000006111d7c23 */ /* 0x001fc60008000004 */
[----:B------:R-:W5:Y:S04]  /*0810*/  LDG.E R13, desc[UR4][R2.64+0x1b58] ;  /* 0x001b5804020d7981 */ /* 0x000f68000c1e1900 */
[----:B------:R-:W5:Y:S04]  /*0820*/  LDG.E R11, desc[UR4][R2.64+0x1d4c] ;  /* 0x001d4c04020b7981 */ /* 0x000f68000c1e1900 */
[----:B------:R-:W5:Y:S04]  /*0830*/  LDG.E R20, desc[UR4][R2.64+0x1f40] ;  /* 0x001f400402147981 */ /* 0x000f68000c1e1900 */
[----:B------:R-:W5:Y:S04]  /*0840*/  LDG.E R4, desc[UR4][R2.64+0x2134] ;  /* 0x0021340402047981 */ /* 0x000f68000c1e1900 */
[----:B------:R-:W5:Y:S04]  /*0850*/  LDG.E R25, desc[UR4][R2.64+0x2328] ;  /* 0x0023280402197981 */ /* 0x000f68000c1e1900 */
[----:B------:R-:W5:Y:S04]  /*0860*/  LDG.E R14, desc[UR4][R2.64+0x251c] ;  /* 0x00251c04020e7981 */ /* 0x000f68000c1e1900 */
[----:B------:R-:W5:Y:S01]  /*0870*/  LDG.E R17, desc[UR4][R2.64+0x2710] ;  /* 0x0027100402117981 */ /* 0x000f62000c1e1900 */
[----:B------:R-:W-:Y:S01]  /*0880*/  FADD R9, R9, R9 ;  /* 0x0000000909097221 */ /* 0x000fe20000000000 */
[----:B------:R-:W-:-:S02]  /*0890*/  FMUL R15, R15, 4 ;  /* 0x408000000f0f7820 */ /* 0x000fc40000400000 */
[----:B------:R0:W-:Y:S01]  /*08a0*/  STG.E desc[UR4][R2.64+0xdac], R27 ;  /* 0x000dac1b02007986 */ /* 0x0001e2000c101904 */
[----:B------:R-:W-:-:S03]  /*08b0*/  FMUL R23, R23, 4 ;  /* 0x4080000017177820 */ /* 0x000fc60000400000 */
[----:B------:R-:W-:Y:S04]  /*08c0*/  STG.E desc[UR4][R2.64+0x9c4], R26 ;  /* 0x0009c41a02007986 */ /* 0x000fe8000c101904 */
[----:B------:R-:W-:Y:S04]  /*08d0*/  STG.E desc[UR4][R2.64+0xbb8], R28 ;  /* 0x000bb81c02007986 */ /* 0x000fe8000c101904 */
[----:B------:R-:W-:Y:S04]  /*08e0*/  STG.E desc[UR4][R2.64+0xfa0], R29 ;  /* 0x000fa01d02007986 */ /* 0x000fe8000c101904 */
[----:B------:R-:W-:Y:S01]  /*08f0*/  STG.E desc[UR4][R2.64+0x1194], R22 ;  /* 0x0011941602007986 */ /* 0x000fe2000c101904 */
[----:B--2---:R-:W-:Y:S01]  /*0900*/  FFMA R21, R0, UR6, R21 ;  /* 0x0000000600157c23 */ /* 0x004fe20008000015 */
[----:B------:R-:W-:Y:S01]  /*0910*/  FADD R0, R5, R5 ;  /* 0x0000000505007221 */ /* 0x000fe20000000000 */
[----:B------:R-:W-:Y:S01]  /*0920*/  FMUL R5, R16, 4 ;  /* 0x4080000010057820 */ /* 0x000fe20000400000 */
[----:B0-----:R-:W-:Y:S01]  /*0930*/  FFMA R27, R9, UR6, R6 ;  /* 0x00000006091b7c23 */ /* 0x001fe20008000006 */
[----:B------:R-:W-:Y:S01]  /*0940*/  FADD R9, R24, R24 ;  /* 0x0000001818097221 */ /* 0x000fe20000000000 */
[----:B------:R-:W-:Y:S01]  /*0950*/  FADD R6, R7, R7 ;  /* 0x0000000707067221 */ /* 0x000fe20000000000 */
[----:B------:R-:W-:Y:S02]  /*0960*/  STG.E desc[UR4][R2.64+0x157c], R21 ;  /* 0x00157c1502007986 */ /* 0x000fe4000c101904 */
[----:B---3--:R-:W-:Y:S01]  /*0970*/  FFMA R9, R9, UR6, R18 ;  /* 0x0000000609097c23 */ /* 0x008fe20008000012 */
[----:B----4-:R-:W-:Y:S01]  /*0980*/  FFMA R19, R0, UR6, R19 ;  /* 0x0000000600137c23 */ /* 0x010fe20008000013 */
[----:B-----5:R-:W-:Y:S01]  /*0990*/  FFMA R13, R6, UR6, R13 ;  /* 0x00000006060d7c23 */ /* 0x020fe2000800000d */
[----:B------:R-:W-:Y:S01]  /*09a0*/  FFMA R11, R12, UR6, R11 ;  /* 0x000000060c0b7c23 */ /* 0x000fe2000800000b */
[----:B------:R-:W-:Y:S01]  /*09b0*/  FFMA R5, R5, UR6, R20 ;  /* 0x0000000605057c23 */ /* 0x000fe20008000014 */
[----:B------:R-:W-:Y:S01]  /*09c0*/  FFMA R15, R15, UR6, R4 ;  /* 0x000000060f0f7c23 */ /* 0x000fe20008000004 */
[----:B------:R-:W-:Y:S01]  /*09d0*/  FFMA R25, R8, UR6, R25 ;  /* 0x0000000608197c23 */ /* 0x000fe20008000019 */
[----:B------:R-:W-:Y:S01]  /*09e0*/  FFMA R23, R23, UR6, R14 ;  /* 0x0000000617177c23 */ /* 0x000fe2000800000e */
[----:B------:R-:W-:Y:S01]  /*09f0*/  FFMA R17, R10, UR6, R17 ;  /* 0x000000060a117c23 */ /* 0x000fe20008000011 */
[----:B------:R-:W-:Y:S04]  /*0a00*/  STG.E desc[UR4][R2.64+0x1388], R27 ;  /* 0x0013881b02007986 */ /* 0x000fe8000c101904 */
        /* <DEDUP_REMOVED lines=8> */
[----:B------:R-:W-:Y:S01]  /*0a90*/  STG.E desc[UR4][R2.64+0x2710], R17 ;  /* 0x0027101102007986 */ /* 0x000fe2000c101904 */
[----:B------:R-:W-:Y:S05]  /*0aa0*/  EXIT ;  /* 0x000000000000794d */ /* 0x000fea0003800000 */
.L_x_0:
[----:B------:R-:W-:-:S00]  /*0ab0*/  BRA `(.L_x_0) ;  /* 0xfffffffc00fc7947 */ /* 0x000fc0000383ffff */
[----:B------:R-:W-:-:S00]  /*0ac0*/  NOP ;  /* 0x0000000000007918 */ /* 0x000fc00000000000 */
        /* <DEDUP_REMOVED lines=11> */
.L_x_1:


//--------------------- .nv.shared.reserved.0     --------------------------
	.section	.nv.shared.reserved.0,"aw",@nobits
	.weak		__nv_reservedSMEM_offset_0_alias
	.size		__nv_reservedSMEM_offset_0_alias, 0, 64
	.other		__nv_reservedSMEM_offset_0_alias,@"STO_CUDA_RESERVED_SHARED STV_DEFAULT"
__nv_reservedSMEM_offset_0_alias:
	.zero		0
	.zero		64


//--------------------- .nv.constant0._Z18compute_ani_kernelPKfS0_S0_S0_S0_S0_S0_S0_S0_S0_S0_S0_Pfif --------------------------
	.section	.nv.constant0._Z18compute_ani_kernelPKfS0_S0_S0_S0_S0_S0_S0_S0_S0_S0_S0_Pfif,"a",@progbits
	.sectionflags	@""
	.align	4
.nv.constant0._Z18compute_ani_kernelPKfS0_S0_S0_S0_S0_S0_S0_S0_S0_S0_S0_Pfif:
	.zero		1008


//--------------------- SYMBOLS --------------------------

	.type		.nv.reservedSmem.offset0,@object
	.size		.nv.reservedSmem.offset0,0x4
